	.headerflags	@"EF_CUDA_TEXMODE_UNIFIED EF_CUDA_64BIT_ADDRESS EF_CUDA_ACCELERATORS EF_CUDA_SM90 EF_CUDA_VIRTUAL_SM(EF_CUDA_SM90)"
	.elftype	@"ET_EXEC"


//--------------------- .nv.info                  --------------------------
	.section	.nv.info,"",@"SHT_CUDA_INFO"
	.align	4


	//----- nvinfo : EIATTR_REGCOUNT
	.align		4
        /*0000*/ 	.byte	0x04, 0x2f
        /*0002*/ 	.short	(.L_1 - .L_0)
	.align		4
.L_0:
        /*0004*/ 	.word	index@(triton_poi_fused_mul_sigmoid_22)
        /*0008*/ 	.word	0x00000012


	//----- nvinfo : EIATTR_MIN_STACK_SIZE
	.align		4
.L_1:
        /*000c*/ 	.byte	0x04, 0x12
        /*000e*/ 	.short	(.L_3 - .L_2)
	.align		4
.L_2:
        /*0010*/ 	.word	index@(triton_poi_fused_mul_sigmoid_22)
        /*0014*/ 	.word	0x00000000


	//----- nvinfo : EIATTR_FRAME_SIZE
	.align		4
.L_3:
        /*0018*/ 	.byte	0x04, 0x11
        /*001a*/ 	.short	(.L_5 - .L_4)
	.align		4
.L_4:
        /*001c*/ 	.word	index@(triton_poi_fused_mul_sigmoid_22)
        /*0020*/ 	.word	0x00000000


	//----- nvinfo : EIATTR_MIN_STACK_SIZE
	.align		4
.L_5:
        /*0024*/ 	.byte	0x04, 0x12
        /*0026*/ 	.short	(.L_7 - .L_6)
	.align		4
.L_6:
        /*0028*/ 	.word	index@(triton_poi_fused_mul_sigmoid_22)
        /*002c*/ 	.word	0x00000000
.L_7:


//--------------------- .nv.info.triton_poi_fused_mul_sigmoid_22 --------------------------
	.section	.nv.info.triton_poi_fused_mul_sigmoid_22,"",@"SHT_CUDA_INFO"
	.sectionflags	@""
	.align	4


	//----- nvinfo : EIATTR_CUDA_API_VERSION
	.align		4
        /*0000*/ 	.byte	0x04, 0x37
        /*0002*/ 	.short	(.L_9 - .L_8)
.L_8:
        /*0004*/ 	.word	0x0000007c


	//----- nvinfo : EIATTR_KPARAM_INFO
	.align		4
.L_9:
        /*0008*/ 	.byte	0x04, 0x17
        /*000a*/ 	.short	(.L_11 - .L_10)
.L_10:
        /*000c*/ 	.word	0x00000000
        /*0010*/ 	.short	0x0002
        /*0012*/ 	.short	0x0010
        /*0014*/ 	.byte	0x00, 0xf0, 0x11, 0x00


	//----- nvinfo : EIATTR_KPARAM_INFO
	.align		4
.L_11:
        /*0018*/ 	.byte	0x04, 0x17
        /*001a*/ 	.short	(.L_13 - .L_12)
.L_12:
        /*001c*/ 	.word	0x00000000
        /*0020*/ 	.short	0x0001
        /*0022*/ 	.short	0x0008
        /*0024*/ 	.byte	0x00, 0xf4, 0x21, 0x00


	//----- nvinfo : EIATTR_KPARAM_INFO
	.align		4
.L_13:
        /*0028*/ 	.byte	0x04, 0x17
        /*002a*/ 	.short	(.L_15 - .L_14)
.L_14:
        /*002c*/ 	.word	0x00000000
        /*0030*/ 	.short	0x0000
        /*0032*/ 	.short	0x0000
        /*0034*/ 	.byte	0x00, 0xf4, 0x21, 0x00


	//----- nvinfo : EIATTR_SPARSE_MMA_MASK
	.align		4
.L_15:
        /*0038*/ 	.byte	0x03, 0x50
        /*003a*/ 	.short	0x0000


	//----- nvinfo : EIATTR_MAXREG_COUNT
	.align		4
        /*003c*/ 	.byte	0x03, 0x1b
        /*003e*/ 	.short	0x00ff


	//----- nvinfo : EIATTR_EXIT_INSTR_OFFSETS
	.align		4
        /*0040*/ 	.byte	0x04, 0x1c
        /*0042*/ 	.short	(.L_17 - .L_16)


	//   ....[0]....
.L_16:
        /*0044*/ 	.word	0x000004b0


	//----- nvinfo : EIATTR_REQNTID
	.align		4
.L_17:
        /*0048*/ 	.byte	0x04, 0x10
        /*004a*/ 	.short	(.L_19 - .L_18)
.L_18:
        /*004c*/ 	.word	0x00000080
        /*0050*/ 	.word	0x00000001
        /*0054*/ 	.word	0x00000001


	//----- nvinfo : EIATTR_CBANK_PARAM_SIZE
	.align		4
.L_19:
        /*0058*/ 	.byte	0x03, 0x19
        /*005a*/ 	.short	0x0014


	//----- nvinfo : EIATTR_PARAM_CBANK
	.align		4
        /*005c*/ 	.byte	0x04, 0x0a
        /*005e*/ 	.short	(.L_21 - .L_20)
	.align		4
.L_20:
        /*0060*/ 	.word	index@(.nv.constant0.triton_poi_fused_mul_sigmoid_22)
        /*0064*/ 	.short	0x0210
        /*0066*/ 	.short	0x0014


	//----- nvinfo : EIATTR_SW_WAR
	.align		4
.L_21:
        /*0068*/ 	.byte	0x04, 0x36
        /*006a*/ 	.short	(.L_23 - .L_22)
.L_22:
        /*006c*/ 	.word	0x00000008
.L_23:


//--------------------- .nv.callgraph             --------------------------
	.section	.nv.callgraph,"",@"SHT_CUDA_CALLGRAPH"
	.align	4
	.sectionentsize	8
	.align		4
        /*0000*/ 	.word	0x00000000
	.align		4
        /*0004*/ 	.word	0xffffffff
	.align		4
        /*0008*/ 	.word	0x00000000
	.align		4
        /*000c*/ 	.word	0xfffffffe
	.align		4
        /*0010*/ 	.word	0x00000000
	.align		4
        /*0014*/ 	.word	0xfffffffd
	.align		4
        /*0018*/ 	.word	0x00000000
	.align		4
        /*001c*/ 	.word	0xfffffffc


//--------------------- .text.triton_poi_fused_mul_sigmoid_22 --------------------------
	.section	.text.triton_poi_fused_mul_sigmoid_22,"ax",@progbits
	.align	128
        .global         triton_poi_fused_mul_sigmoid_22
        .type           triton_poi_fused_mul_sigmoid_22,@function
        .size           triton_poi_fused_mul_sigmoid_22,(.L_x_1 - triton_poi_fused_mul_sigmoid_22)
        .other          triton_poi_fused_mul_sigmoid_22,@"STO_CUDA_ENTRY STV_DEFAULT"
triton_poi_fused_mul_sigmoid_22:
.text.triton_poi_fused_mul_sigmoid_22:
[----:B------:R-:W-:Y:S01]  /*0000*/  LDC R1, c[0x0][0x28] ;  /* 0x00000a00ff017b82 */ /* 0x000fe20000000800 */
[----:B------:R-:W1:Y:S07]  /*0010*/  S2R R0, SR_TID.X ;  /* 0x0000000000007919 */ /* 0x000e6e0000002100 */
[----:B------:R-:W2:Y:S01]  /*0020*/  LDC.64 R8, c[0x0][0x210] ;  /* 0x00008400ff087b82 */ /* 0x000ea20000000a00 */
[----:B------:R-:W-:Y:S01]  /*0030*/  ULDC.64 UR4, c[0x0][0x208] ;  /* 0x0000820000047ab9 */ /* 0x000fe20000000a00 */
[----:B------:R-:W3:Y:S01]  /*0040*/  S2R R3, SR_CTAID.X ;  /* 0x0000000000037919 */ /* 0x000ee20000002500 */
[----:B-1----:R-:W-:-:S04]  /*0050*/  SHF.L.U32 R0, R0, 0x2, RZ ;  /* 0x0000000200007819 */ /* 0x002fc800000006ff */
[----:B------:R-:W-:-:S04]  /*0060*/  LOP3.LUT R0, R0, 0x1fc, RZ, 0xc0, !PT ;  /* 0x000001fc00007812 */ /* 0x000fc800078ec0ff */
[----:B---3--:R-:W-:-:S04]  /*0070*/  LEA R0, R3, R0, 0x9 ;  /* 0x0000000003007211 */ /* 0x008fc800078e48ff */
[----:B------:R-:W-:-:S04]  /*0080*/  SHF.R.S32.HI R3, RZ, 0x1f, R0 ;  /* 0x0000001fff037819 */ /* 0x000fc80000011400 */
[----:B------:R-:W-:-:S04]  /*0090*/  LEA.HI R3, R3, R0, RZ, 0x6 ;  /* 0x0000000003037211 */ /* 0x000fc800078f30ff */
[C---:B------:R-:W-:Y:S02]  /*00a0*/  SHF.L.U32 R2, R3.reuse, 0x1, RZ ;  /* 0x0000000103027819 */ /* 0x040fe400000006ff */
[----:B------:R-:W-:Y:S02]  /*00b0*/  LOP3.LUT R3, R3, 0xffffffc0, RZ, 0xc0, !PT ;  /* 0xffffffc003037812 */ /* 0x000fe400078ec0ff */
[----:B------:R-:W-:-:S04]  /*00c0*/  LOP3.LUT R2, R2, 0xffffff80, RZ, 0xc0, !PT ;  /* 0xffffff8002027812 */ /* 0x000fc800078ec0ff */
[----:B------:R-:W-:-:S04]  /*00d0*/  IADD3 R3, R2, R0, -R3 ;  /* 0x0000000002037210 */ /* 0x000fc80007ffe803 */
[----:B------:R-:W-:-:S05]  /*00e0*/  IADD3 R5, R3, 0x40, RZ ;  /* 0x0000004003057810 */ /* 0x000fca0007ffe0ff */
[----:B--2---:R-:W-:-:S06]  /*00f0*/  IMAD.WIDE R4, R5, 0x4, R8 ;  /* 0x0000000405047825 */ /* 0x004fcc00078e0208 */
[----:B------:R-:W2:Y:S01]  /*0100*/  LDG.E.128 R4, desc[UR4][R4.64] ;  /* 0x0000000404047981 */ /* 0x000ea2000c1e1d00 */
[----:B------:R-:W-:-:S06]  /*0110*/  IMAD.WIDE R8, R3, 0x4, R8 ;  /* 0x0000000403087825 */ /* 0x000fcc00078e0208 */
[----:B------:R-:W3:Y:S01]  /*0120*/  LDG.E.128 R8, desc[UR4][R8.64] ;  /* 0x0000000408087981 */ /* 0x000ee2000c1e1d00 */
[----:B--2---:R-:W-:Y:S01]  /*0130*/  FADD R2, RZ, -R4 ;  /* 0x80000004ff027221 */ /* 0x004fe20000000000 */
[----:B------:R-:W-:Y:S01]  /*0140*/  FADD R6, RZ, -R6 ;  /* 0x80000006ff067221 */ /* 0x000fe20000000000 */
[----:B------:R-:W-:Y:S02]  /*0150*/  FADD R7, RZ, -R7 ;  /* 0x80000007ff077221 */ /* 0x000fe40000000000 */
[----:B------:R-:W-:Y:S01]  /*0160*/  FMUL R3, R2, 1.4426950216293334961 ;  /* 0x3fb8aa3b02037820 */ /* 0x000fe20000400000 */
[----:B------:R-:W-:Y:S01]  /*0170*/  FADD R2, RZ, -R5 ;  /* 0x80000005ff027221 */ /* 0x000fe20000000000 */
[----:B------:R-:W-:Y:S01]  /*0180*/  FMUL R6, R6, 1.4426950216293334961 ;  /* 0x3fb8aa3b06067820 */ /* 0x000fe20000400000 */
[----:B------:R-:W-:Y:S02]  /*0190*/  FMUL R7, R7, 1.4426950216293334961 ;  /* 0x3fb8aa3b07077820 */ /* 0x000fe40000400000 */
[----:B------:R-:W-:Y:S01]  /*01a0*/  FMUL R12, R2, 1.4426950216293334961 ;  /* 0x3fb8aa3b020c7820 */ /* 0x000fe20000400000 */
[----:B------:R-:W-:-:S02]  /*01b0*/  FSETP.GEU.AND P0, PT, R3, -126, PT ;  /* 0xc2fc00000300780b */ /* 0x000fc40003f0e000 */
[----:B------:R-:W-:Y:S02]  /*01c0*/  FSETP.GEU.AND P1, PT, R6, -126, PT ;  /* 0xc2fc00000600780b */ /* 0x000fe40003f2e000 */
[----:B------:R-:W-:Y:S02]  /*01d0*/  FSETP.GEU.AND P3, PT, R12, -126, PT ;  /* 0xc2fc00000c00780b */ /* 0x000fe40003f6e000 */
[----:B------:R-:W-:-:S07]  /*01e0*/  FSETP.GEU.AND P2, PT, R7, -126, PT ;  /* 0xc2fc00000700780b */ /* 0x000fce0003f4e000 */
[----:B------:R-:W-:Y:S02]  /*01f0*/  @!P0 FMUL R3, R3, 0.5 ;  /* 0x3f00000003038820 */ /* 0x000fe40000400000 */
[----:B------:R-:W-:Y:S02]  /*0200*/  @!P1 FMUL R6, R6, 0.5 ;  /* 0x3f00000006069820 */ /* 0x000fe40000400000 */
[----:B------:R-:W-:Y:S01]  /*0210*/  @!P3 FMUL R12, R12, 0.5 ;  /* 0x3f0000000c0cb820 */ /* 0x000fe20000400000 */
[----:B------:R-:W1:Y:S01]  /*0220*/  MUFU.EX2 R2, R3 ;  /* 0x0000000300027308 */ /* 0x000e620000000800 */
[----:B------:R-:W-:-:S07]  /*0230*/  @!P2 FMUL R7, R7, 0.5 ;  /* 0x3f0000000707a820 */ /* 0x000fce0000400000 */
[----:B------:R2:W4:Y:S01]  /*0240*/  MUFU.EX2 R4, R12 ;  /* 0x0000000c00047308 */ /* 0x0005220000000800 */
[----:B-1----:R-:W-:-:S07]  /*0250*/  @!P0 FMUL R2, R2, R2 ;  /* 0x0000000202028220 */ /* 0x002fce0000400000 */
[----:B------:R-:W1:Y:S01]  /*0260*/  MUFU.EX2 R5, R6 ;  /* 0x0000000600057308 */ /* 0x000e620000000800 */
[----:B--2---:R-:W-:Y:S01]  /*0270*/  HFMA2.MMA R12, -RZ, RZ, 1.625, 0 ;  /* 0x3e800000ff0c7435 */ /* 0x004fe200000001ff */
[----:B------:R-:W-:Y:S02]  /*0280*/  FADD R14, R2, 1 ;  /* 0x3f800000020e7421 */ /* 0x000fe40000000000 */
[----:B------:R-:W2:Y:S01]  /*0290*/  LDC.64 R2, c[0x0][0x218] ;  /* 0x00008600ff027b82 */ /* 0x000ea20000000a00 */
[----:B----4-:R-:W-:-:S03]  /*02a0*/  @!P3 FMUL R4, R4, R4 ;  /* 0x000000040404b220 */ /* 0x010fc60000400000 */
[----:B------:R4:W5:Y:S01]  /*02b0*/  MUFU.EX2 R13, R7 ;  /* 0x00000007000d7308 */ /* 0x0009620000000800 */
[----:B------:R-:W-:Y:S01]  /*02c0*/  FSETP.GT.AND P0, PT, R14, 8.50705917302346158658e+37, PT ;  /* 0x7e8000000e00780b */ /* 0x000fe20003f04000 */
[----:B------:R-:W-:Y:S01]  /*02d0*/  FADD R4, R4, 1 ;  /* 0x3f80000004047421 */ /* 0x000fe20000000000 */
[----:B-1----:R-:W-:-:S04]  /*02e0*/  @!P1 FMUL R5, R5, R5 ;  /* 0x0000000505059220 */ /* 0x002fc80000400000 */
[----:B------:R-:W-:Y:S02]  /*02f0*/  FSETP.GT.AND P1, PT, R4, 8.50705917302346158658e+37, PT ;  /* 0x7e8000000400780b */ /* 0x000fe40003f24000 */
[C---:B----4-:R-:W-:Y:S01]  /*0300*/  FSEL R7, R12.reuse, 1, P0 ;  /* 0x3f8000000c077808 */ /* 0x050fe20000000000 */
[----:B------:R-:W-:Y:S01]  /*0310*/  FADD R5, R5, 1 ;  /* 0x3f80000005057421 */ /* 0x000fe20000000000 */
[----:B------:R-:W-:-:S03]  /*0320*/  FSEL R15, R12, 1, P1 ;  /* 0x3f8000000c0f7808 */ /* 0x000fc60000800000 */
[----:B------:R-:W-:Y:S01]  /*0330*/  @P0 FMUL R14, R14, 0.25 ;  /* 0x3e8000000e0e0820 */ /* 0x000fe20000400000 */
[----:B-----5:R-:W-:Y:S01]  /*0340*/  @!P2 FMUL R13, R13, R13 ;  /* 0x0000000d0d0da220 */ /* 0x020fe20000400000 */
[----:B------:R-:W-:-:S03]  /*0350*/  FSETP.GT.AND P2, PT, R5, 8.50705917302346158658e+37, PT ;  /* 0x7e8000000500780b */ /* 0x000fc60003f44000 */
[----:B------:R-:W-:Y:S01]  /*0360*/  FADD R13, R13, 1 ;  /* 0x3f8000000d0d7421 */ /* 0x000fe20000000000 */
[----:B------:R-:W1:Y:S01]  /*0370*/  MUFU.RCP R14, R14 ;  /* 0x0000000e000e7308 */ /* 0x000e620000001000 */
[----:B------:R-:W-:Y:S01]  /*0380*/  @P1 FMUL R4, R4, 0.25 ;  /* 0x3e80000004041820 */ /* 0x000fe20000400000 */
[----:B------:R-:W-:Y:S01]  /*0390*/  FSEL R6, R12, 1, P2 ;  /* 0x3f8000000c067808 */ /* 0x000fe20001000000 */
[----:B--2---:R-:W-:Y:S01]  /*03a0*/  IMAD.WIDE R2, R0, 0x4, R2 ;  /* 0x0000000400027825 */ /* 0x004fe200078e0202 */
[----:B------:R-:W-:-:S04]  /*03b0*/  FSETP.GT.AND P3, PT, R13, 8.50705917302346158658e+37, PT ;  /* 0x7e8000000d00780b */ /* 0x000fc80003f64000 */
[----:B------:R-:W2:Y:S01]  /*03c0*/  MUFU.RCP R4, R4 ;  /* 0x0000000400047308 */ /* 0x000ea20000001000 */
[----:B------:R-:W-:Y:S01]  /*03d0*/  @P2 FMUL R5, R5, 0.25 ;  /* 0x3e80000005052820 */ /* 0x000fe20000400000 */
[----:B------:R-:W-:Y:S01]  /*03e0*/  FSEL R12, R12, 1, P3 ;  /* 0x3f8000000c0c7808 */ /* 0x000fe20001800000 */
[----:B-1----:R-:W-:-:S05]  /*03f0*/  FMUL R7, R14, R7 ;  /* 0x000000070e077220 */ /* 0x002fca0000400000 */
[----:B------:R-:W1:Y:S01]  /*0400*/  MUFU.RCP R5, R5 ;  /* 0x0000000500057308 */ /* 0x000e620000001000 */
[----:B------:R-:W-:Y:S01]  /*0410*/  @P3 FMUL R13, R13, 0.25 ;  /* 0x3e8000000d0d3820 */ /* 0x000fe20000400000 */
[----:B---3--:R-:W-:Y:S01]  /*0420*/  FMUL R8, R8, R7 ;  /* 0x0000000708087220 */ /* 0x008fe20000400000 */
[----:B--2---:R-:W-:-:S05]  /*0430*/  FMUL R4, R4, R15 ;  /* 0x0000000f04047220 */ /* 0x004fca0000400000 */
[----:B------:R-:W2:Y:S01]  /*0440*/  MUFU.RCP R13, R13 ;  /* 0x0000000d000d7308 */ /* 0x000ea20000001000 */
[----:B------:R-:W-:Y:S01]  /*0450*/  FMUL R9, R9, R4 ;  /* 0x0000000409097220 */ /* 0x000fe20000400000 */
[----:B-1----:R-:W-:-:S04]  /*0460*/  FMUL R5, R5, R6 ;  /* 0x0000000605057220 */ /* 0x002fc80000400000 */
[----:B------:R-:W-:Y:S01]  /*0470*/  FMUL R10, R10, R5 ;  /* 0x000000050a0a7220 */ /* 0x000fe20000400000 */
[----:B--2---:R-:W-:-:S04]  /*0480*/  FMUL R12, R13, R12 ;  /* 0x0000000c0d0c7220 */ /* 0x004fc80000400000 */
[----:B------:R-:W-:-:S05]  /*0490*/  FMUL R11, R11, R12 ;  /* 0x0000000c0b0b7220 */ /* 0x000fca0000400000 */
[----:B------:R-:W-:Y:S01]  /*04a0*/  STG.E.128 desc[UR4][R2.64], R8 ;  /* 0x0000000802007986 */ /* 0x000fe2000c101d04 */
[----:B------:R-:W-:Y:S05]  /*04b0*/  EXIT ;  /* 0x000000000000794d */ /* 0x000fea0003800000 */
.L_x_0:
[----:B------:R-:W-:-:S00]  /*04c0*/  BRA `(.L_x_0) ;  /* 0xfffffffc00fc7947 */ /* 0x000fc0000383ffff */
[----:B------:R-:W-:-:S00]  /*04d0*/  NOP ;  /* 0x0000000000007918 */ /* 0x000fc00000000000 */
        /* <DEDUP_REMOVED lines=10> */
.L_x_1:


//--------------------- .nv.constant0.triton_poi_fused_mul_sigmoid_22 --------------------------
	.section	.nv.constant0.triton_poi_fused_mul_sigmoid_22,"a",@progbits
	.sectionflags	@""
	.align	4
.nv.constant0.triton_poi_fused_mul_sigmoid_22:
	.zero		548
